//
// Generated by NVIDIA NVVM Compiler
//
// Compiler Build ID: CL-36424714
// Cuda compilation tools, release 13.0, V13.0.88
// Based on NVVM 20.0.0
//

.version 9.0
.target sm_100
.address_size 64

	// .globl	_Z9mergeSortPiS_
.extern .shared .align 16 .b8 shared[];

.visible .entry _Z9mergeSortPiS_(
	.param .u64 .ptr .align 1 _Z9mergeSortPiS__param_0,
	.param .u64 .ptr .align 1 _Z9mergeSortPiS__param_1
)
{
	.reg .pred 	%p<22>;
	.reg .b32 	%r<125>;
	.reg .b64 	%rd<22>;

	ld.param.u64 	%rd8, [_Z9mergeSortPiS__param_0];
	ld.param.u64 	%rd9, [_Z9mergeSortPiS__param_1];
	cvta.to.global.u64 	%rd1, %rd9;
	cvta.to.global.u64 	%rd10, %rd8;
	mov.u32 	%r57, %tid.x;
	mul.wide.u32 	%rd11, %r57, 4;
	add.s64 	%rd2, %rd10, %rd11;
	ld.global.u32 	%r58, [%rd2];
	shl.b32 	%r59, %r57, 2;
	mov.u32 	%r60, shared;
	add.s32 	%r1, %r60, %r59;
	st.shared.u32 	[%r1], %r58;
	mov.b32 	%r103, 1;
$L__BB0_1:
	shl.b32 	%r3, %r103, 1;
	mov.b32 	%r105, 0;
	mov.u32 	%r104, %r3;
	bra.uni 	$L__BB0_3;
$L__BB0_2:
	add.s32 	%r101, %r105, %r103;
	setp.gt.u32 	%p20, %r101, 24;
	add.s32 	%r104, %r101, %r103;
	@%p20 bra 	$L__BB0_24;
$L__BB0_3:
	mov.u32 	%r124, %r105;
	min.u32 	%r7, %r104, 26;
	add.s32 	%r8, %r103, %r124;
	add.s32 	%r105, %r8, %r103;
	min.u32 	%r10, %r105, 26;
	setp.ge.u32 	%p1, %r8, %r10;
	mov.u32 	%r106, %r124;
	mov.u32 	%r107, %r8;
	mov.u32 	%r112, %r124;
	@%p1 bra 	$L__BB0_7;
	mul.wide.u32 	%rd12, %r124, 4;
	add.s64 	%rd21, %rd1, %rd12;
	mov.u32 	%r112, %r124;
	mov.u32 	%r107, %r8;
	mov.u32 	%r106, %r124;
$L__BB0_5:
	shl.b32 	%r62, %r106, 2;
	add.s32 	%r64, %r60, %r62;
	ld.shared.u32 	%r28, [%r64];
	shl.b32 	%r65, %r107, 2;
	add.s32 	%r66, %r60, %r65;
	ld.shared.u32 	%r29, [%r66];
	setp.gt.s32 	%p2, %r28, %r29;
	@%p2 bra 	$L__BB0_19;
	add.s32 	%r106, %r106, 1;
	st.global.u32 	[%rd21], %r28;
	bra.uni 	$L__BB0_20;
$L__BB0_7:
	setp.ge.s32 	%p6, %r106, %r8;
	mov.u32 	%r111, %r112;
	@%p6 bra 	$L__BB0_14;
	sub.s32 	%r69, %r8, %r106;
	and.b32  	%r14, %r69, 3;
	setp.eq.s32 	%p7, %r14, 0;
	mov.u32 	%r111, %r112;
	mov.u32 	%r110, %r106;
	@%p7 bra 	$L__BB0_12;
	add.s32 	%r110, %r106, 1;
	shl.b32 	%r70, %r106, 2;
	add.s32 	%r16, %r60, %r70;
	ld.shared.u32 	%r72, [%r16];
	add.s32 	%r111, %r112, 1;
	mul.wide.u32 	%rd13, %r112, 4;
	add.s64 	%rd4, %rd1, %rd13;
	st.global.u32 	[%rd4], %r72;
	setp.eq.s32 	%p8, %r14, 1;
	@%p8 bra 	$L__BB0_12;
	add.s32 	%r110, %r106, 2;
	ld.shared.u32 	%r73, [%r16+4];
	add.s32 	%r111, %r112, 2;
	st.global.u32 	[%rd4+4], %r73;
	setp.eq.s32 	%p9, %r14, 2;
	@%p9 bra 	$L__BB0_12;
	add.s32 	%r110, %r106, 3;
	ld.shared.u32 	%r74, [%r16+8];
	add.s32 	%r111, %r112, 3;
	st.global.u32 	[%rd4+8], %r74;
$L__BB0_12:
	sub.s32 	%r75, %r106, %r8;
	setp.gt.u32 	%p10, %r75, -4;
	@%p10 bra 	$L__BB0_14;
$L__BB0_13:
	shl.b32 	%r76, %r110, 2;
	add.s32 	%r78, %r60, %r76;
	ld.shared.u32 	%r79, [%r78];
	mul.wide.u32 	%rd14, %r111, 4;
	add.s64 	%rd15, %rd1, %rd14;
	st.global.u32 	[%rd15], %r79;
	ld.shared.u32 	%r80, [%r78+4];
	st.global.u32 	[%rd15+4], %r80;
	ld.shared.u32 	%r81, [%r78+8];
	st.global.u32 	[%rd15+8], %r81;
	add.s32 	%r110, %r110, 4;
	ld.shared.u32 	%r82, [%r78+12];
	add.s32 	%r111, %r111, 4;
	st.global.u32 	[%rd15+12], %r82;
	setp.lt.s32 	%p11, %r110, %r8;
	@%p11 bra 	$L__BB0_13;
$L__BB0_14:
	setp.ge.s32 	%p12, %r107, %r10;
	@%p12 bra 	$L__BB0_22;
	sub.s32 	%r83, %r7, %r107;
	and.b32  	%r36, %r83, 3;
	setp.eq.s32 	%p13, %r36, 0;
	mov.u32 	%r118, %r111;
	mov.u32 	%r119, %r107;
	@%p13 bra 	$L__BB0_21;
	add.s32 	%r119, %r107, 1;
	shl.b32 	%r84, %r107, 2;
	add.s32 	%r38, %r60, %r84;
	ld.shared.u32 	%r86, [%r38];
	add.s32 	%r118, %r111, 1;
	mul.wide.u32 	%rd16, %r111, 4;
	add.s64 	%rd7, %rd1, %rd16;
	st.global.u32 	[%rd7], %r86;
	setp.eq.s32 	%p14, %r36, 1;
	@%p14 bra 	$L__BB0_21;
	add.s32 	%r119, %r107, 2;
	ld.shared.u32 	%r87, [%r38+4];
	add.s32 	%r118, %r111, 2;
	st.global.u32 	[%rd7+4], %r87;
	setp.eq.s32 	%p15, %r36, 2;
	@%p15 bra 	$L__BB0_21;
	add.s32 	%r119, %r107, 3;
	ld.shared.u32 	%r88, [%r38+8];
	add.s32 	%r118, %r111, 3;
	st.global.u32 	[%rd7+8], %r88;
	bra.uni 	$L__BB0_21;
$L__BB0_19:
	add.s32 	%r107, %r107, 1;
	st.global.u32 	[%rd21], %r29;
$L__BB0_20:
	add.s32 	%r112, %r112, 1;
	setp.lt.s32 	%p3, %r106, %r8;
	setp.lt.s32 	%p4, %r107, %r10;
	and.pred  	%p5, %p3, %p4;
	add.s64 	%rd21, %rd21, 4;
	@%p5 bra 	$L__BB0_5;
	bra.uni 	$L__BB0_7;
$L__BB0_21:
	sub.s32 	%r89, %r107, %r7;
	setp.gt.u32 	%p16, %r89, -4;
	@%p16 bra 	$L__BB0_22;
	bra.uni 	$L__BB0_26;
$L__BB0_22:
	setp.gt.u32 	%p18, %r124, 25;
	@%p18 bra 	$L__BB0_2;
$L__BB0_23:
	mul.wide.u32 	%rd19, %r124, 4;
	add.s64 	%rd20, %rd1, %rd19;
	ld.global.u32 	%r97, [%rd20];
	shl.b32 	%r98, %r124, 2;
	add.s32 	%r100, %r60, %r98;
	st.shared.u32 	[%r100], %r97;
	add.s32 	%r124, %r124, 1;
	setp.lt.u32 	%p19, %r124, %r10;
	@%p19 bra 	$L__BB0_23;
	bra.uni 	$L__BB0_2;
$L__BB0_24:
	setp.lt.u32 	%p21, %r103, 13;
	mov.u32 	%r103, %r3;
	@%p21 bra 	$L__BB0_1;
	ld.shared.u32 	%r102, [%r1];
	st.global.u32 	[%rd2], %r102;
	ret;
$L__BB0_26:
	shl.b32 	%r90, %r119, 2;
	add.s32 	%r92, %r60, %r90;
	ld.shared.u32 	%r93, [%r92];
	mul.wide.u32 	%rd17, %r118, 4;
	add.s64 	%rd18, %rd1, %rd17;
	st.global.u32 	[%rd18], %r93;
	ld.shared.u32 	%r94, [%r92+4];
	st.global.u32 	[%rd18+4], %r94;
	ld.shared.u32 	%r95, [%r92+8];
	st.global.u32 	[%rd18+8], %r95;
	add.s32 	%r119, %r119, 4;
	ld.shared.u32 	%r96, [%r92+12];
	add.s32 	%r118, %r118, 4;
	st.global.u32 	[%rd18+12], %r96;
	setp.eq.s32 	%p17, %r119, %r7;
	@%p17 bra 	$L__BB0_22;
	bra.uni 	$L__BB0_26;

}


// ===== COMPILED SASS (sm_100) =====

	.target	sm_100

	.elftype	@"ET_EXEC"


//--------------------- .note.nv.tkinfo           --------------------------
	.section	.note.nv.tkinfo,"",@"SHT_NOTE"
	.sectionflags	@"SHF_NOTE_NV_TKINFO"
	.tkinfo
        /*0018*/ 	.word	0x00000002
        /*0030*/ 	.string	""
        /*0030*/ 	.string	"ptxas"
        /*0030*/ 	.string	"Cuda compilation tools, release 13.0, V13.0.88"
        /*0030*/ 	.string	"Build cuda_13.0.r13.0/compiler.36424714_0"
        /*0030*/ 	.string	"-arch sm_100 -m 64 "



//--------------------- .note.nv.cuinfo           --------------------------
	.section	.note.nv.cuinfo,"",@"SHT_NOTE"
	.sectionflags	@"SHF_NOTE_NV_CUINFO"
        /*0018*/ 	.short	0x0002
        /*001a*/ 	.short	0x0064
        /*001c*/ 	.short	0x0082
	.zero		2


//--------------------- .nv.info                  --------------------------
	.section	.nv.info,"",@"SHT_CUDA_INFO"
	.align	4


	//----- nvinfo : EIATTR_REGCOUNT
	.align		4
        /*0000*/ 	.byte	0x04, 0x2f
        /*0002*/ 	.short	(.L_1 - .L_0)
	.align		4
.L_0:
        /*0004*/ 	.word	index@(_Z9mergeSortPiS_)
        /*0008*/ 	.word	0x00000020


	//----- nvinfo : EIATTR_FRAME_SIZE
	.align		4
.L_1:
        /*000c*/ 	.byte	0x04, 0x11
        /*000e*/ 	.short	(.L_3 - .L_2)
	.align		4
.L_2:
        /*0010*/ 	.word	index@(_Z9mergeSortPiS_)
        /*0014*/ 	.word	0x00000000


	//----- nvinfo : EIATTR_MIN_STACK_SIZE
	.align		4
.L_3:
        /*0018*/ 	.byte	0x04, 0x12
        /*001a*/ 	.short	(.L_5 - .L_4)
	.align		4
.L_4:
        /*001c*/ 	.word	index@(_Z9mergeSortPiS_)
        /*0020*/ 	.word	0x00000000
.L_5:


//--------------------- .nv.compat                --------------------------
	.section	.nv.compat,"",@"SHT_CUDA_COMPAT_INFO"
	.align	4
        /*0000*/ 	.byte	0x02, 0x09, 0x00, 0x00, 0x02, 0x02, 0x01, 0x00, 0x02, 0x05, 0x05, 0x00, 0x03, 0x07, 0x01, 0x01
        /*0010*/ 	.byte	0x02, 0x03, 0x00, 0x00, 0x02, 0x06, 0x01, 0x00, 0x04, 0x0b, 0x08, 0x00, 0x09, 0x00, 0x00, 0x00
        /*0020*/ 	.byte	0x00, 0x00, 0x00, 0x00


//--------------------- .nv.info._Z9mergeSortPiS_ --------------------------
	.section	.nv.info._Z9mergeSortPiS_,"",@"SHT_CUDA_INFO"
	.sectionflags	@""
	.align	4


	//----- nvinfo : EIATTR_CUDA_API_VERSION
	.align		4
        /*0000*/ 	.byte	0x04, 0x37
        /*0002*/ 	.short	(.L_7 - .L_6)
.L_6:
        /*0004*/ 	.word	0x00000082


	//----- nvinfo : EIATTR_KPARAM_INFO
	.align		4
.L_7:
        /*0008*/ 	.byte	0x04, 0x17
        /*000a*/ 	.short	(.L_9 - .L_8)
.L_8:
        /*000c*/ 	.word	0x00000000
        /*0010*/ 	.short	0x0001
        /*0012*/ 	.short	0x0008
        /*0014*/ 	.byte	0x00, 0xf5, 0x21, 0x00


	//----- nvinfo : EIATTR_KPARAM_INFO
	.align		4
.L_9:
        /*0018*/ 	.byte	0x04, 0x17
        /*001a*/ 	.short	(.L_11 - .L_10)
.L_10:
        /*001c*/ 	.word	0x00000000
        /*0020*/ 	.short	0x0000
        /*0022*/ 	.short	0x0000
        /*0024*/ 	.byte	0x00, 0xf5, 0x21, 0x00


	//----- nvinfo : EIATTR_SPARSE_MMA_MASK
	.align		4
.L_11:
        /*0028*/ 	.byte	0x03, 0x50
        /*002a*/ 	.short	0x0000


	//----- nvinfo : EIATTR_MAXREG_COUNT
	.align		4
        /*002c*/ 	.byte	0x03, 0x1b
        /*002e*/ 	.short	0x00ff


	//----- nvinfo : EIATTR_MERCURY_ISA_VERSION
	.align		4
        /*0030*/ 	.byte	0x03, 0x5f
        /*0032*/ 	.short	0x0101


	//----- nvinfo : EIATTR_VRC_CTA_INIT_COUNT
	.align		4
        /*0034*/ 	.byte	0x02, 0x4a
	.zero		1
	.zero		1


	//----- nvinfo : EIATTR_EXIT_INSTR_OFFSETS
	.align		4
        /*0038*/ 	.byte	0x04, 0x1c
        /*003a*/ 	.short	(.L_13 - .L_12)


	//   ....[0]....
.L_12:
        /*003c*/ 	.word	0x000016d0


	//----- nvinfo : EIATTR_CBANK_PARAM_SIZE
	.align		4
.L_13:
        /*0040*/ 	.byte	0x03, 0x19
        /*0042*/ 	.short	0x0010


	//----- nvinfo : EIATTR_PARAM_CBANK
	.align		4
        /*0044*/ 	.byte	0x04, 0x0a
        /*0046*/ 	.short	(.L_15 - .L_14)
	.align		4
.L_14:
        /*0048*/ 	.word	index@(.nv.constant0._Z9mergeSortPiS_)
        /*004c*/ 	.short	0x0380
        /*004e*/ 	.short	0x0010


	//----- nvinfo : EIATTR_SW_WAR
	.align		4
.L_15:
        /*0050*/ 	.byte	0x04, 0x36
        /*0052*/ 	.short	(.L_17 - .L_16)
.L_16:
        /*0054*/ 	.word	0x00000008
.L_17:


//--------------------- .nv.callgraph             --------------------------
	.section	.nv.callgraph,"",@"SHT_CUDA_CALLGRAPH"
	.align	4
	.sectionentsize	8
	.align		4
        /*0000*/ 	.word	0x00000000
	.align		4
        /*0004*/ 	.word	0xffffffff
	.align		4
        /*0008*/ 	.word	0x00000000
	.align		4
        /*000c*/ 	.word	0xfffffffe
	.align		4
        /*0010*/ 	.word	0x00000000
	.align		4
        /*0014*/ 	.word	0xfffffffd
	.align		4
        /*0018*/ 	.word	0x00000000
	.align		4
        /*001c*/ 	.word	0xfffffffc


//--------------------- .text._Z9mergeSortPiS_    --------------------------
	.section	.text._Z9mergeSortPiS_,"ax",@progbits
	.align	128
        .global         _Z9mergeSortPiS_
        .type           _Z9mergeSortPiS_,@function
        .size           _Z9mergeSortPiS_,(.L_x_20 - _Z9mergeSortPiS_)
        .other          _Z9mergeSortPiS_,@"STO_CUDA_ENTRY STV_DEFAULT"
_Z9mergeSortPiS_:
.text._Z9mergeSortPiS_:
[----:B------:R-:W-:Y:S01]  /*0000*/  LDC R1, c[0x0][0x37c] ;  /* 0x0000df00ff017b82 */ /* 0x000fe20000000800 */
[----:B------:R-:W0:Y:S07]  /*0010*/  S2R R7, SR_TID.X ;  /* 0x0000000000077919 */ /* 0x000e2e0000002100 */
[----:B------:R-:W0:Y:S01]  /*0020*/  LDC.64 R2, c[0x0][0x380] ;  /* 0x0000e000ff027b82 */ /* 0x000e220000000a00 */
[----:B------:R-:W1:Y:S01]  /*0030*/  LDCU.64 UR10, c[0x0][0x358] ;  /* 0x00006b00ff0a77ac */ /* 0x000e620008000a00 */
[----:B0-----:R-:W-:-:S05]  /*0040*/  IMAD.WIDE.U32 R2, R7, 0x4, R2 ;  /* 0x0000000407027825 */ /* 0x001fca00078e0002 */
[----:B-1----:R-:W2:Y:S01]  /*0050*/  LDG.E R5, desc[UR10][R2.64] ;  /* 0x0000000a02057981 */ /* 0x002ea2000c1e1900 */
[----:B------:R-:W0:Y:S01]  /*0060*/  S2UR UR5, SR_CgaCtaId ;  /* 0x00000000000579c3 */ /* 0x000e220000008800 */
[----:B------:R-:W-:Y:S01]  /*0070*/  UMOV UR4, 0x400 ;  /* 0x0000040000047882 */ /* 0x000fe20000000000 */
[----:B------:R-:W-:Y:S01]  /*0080*/  UMOV UR6, 0x1 ;  /* 0x0000000100067882 */ /* 0x000fe20000000000 */
[----:B0-----:R-:W-:-:S06]  /*0090*/  ULEA UR5, UR5, UR4, 0x18 ;  /* 0x0000000405057291 */ /* 0x001fcc000f8ec0ff */
[----:B------:R-:W-:-:S05]  /*00a0*/  LEA R0, R7, UR5, 0x2 ;  /* 0x0000000507007c11 */ /* 0x000fca000f8e10ff */
[----:B--2---:R0:W-:Y:S02]  /*00b0*/  STS [R0], R5 ;  /* 0x0000000500007388 */ /* 0x0041e40000000800 */
.L_x_18:
[----:B------:R-:W-:Y:S01]  /*00c0*/  USHF.L.U32 UR9, UR6, 0x1, URZ ;  /* 0x0000000106097899 */ /* 0x000fe200080006ff */
[----:B------:R-:W-:-:S06]  /*00d0*/  UMOV UR4, URZ ;  /* 0x000000ff00047c82 */ /* 0x000fcc0008000000 */
[----:B01234-:R-:W-:-:S05]  /*00e0*/  UMOV UR7, UR9 ;  /* 0x0000000900077c82 */ /* 0x01ffca0008000000 */
.L_x_17:
[----:B------:R-:W-:Y:S02]  /*00f0*/  UIADD3 UR12, UPT, UPT, UR4, UR6, URZ ;  /* 0x00000006040c7290 */ /* 0x000fe4000fffe0ff */
[----:B------:R-:W-:Y:S01]  /*0100*/  IMAD.U32 R16, RZ, RZ, UR4 ;  /* 0x00000004ff107e24 */ /* 0x000fe2000f8e00ff */
[----:B------:R-:W-:Y:S01]  /*0110*/  UISETP.LT.U32.AND UP1, UPT, UR7, 0x1a, UPT ;  /* 0x0000001a0700788c */ /* 0x000fe2000bf21070 */
[----:B012-4-:R-:W-:Y:S01]  /*0120*/  IMAD.U32 R5, RZ, RZ, UR4 ;  /* 0x00000004ff057e24 */ /* 0x017fe2000f8e00ff */
[----:B------:R-:W-:Y:S01]  /*0130*/  UIADD3 UR8, UPT, UPT, UR12, UR6, URZ ;  /* 0x000000060c087290 */ /* 0x000fe2000fffe0ff */
[----:B------:R-:W-:Y:S02]  /*0140*/  IMAD.U32 R4, RZ, RZ, UR4 ;  /* 0x00000004ff047e24 */ /* 0x000fe4000f8e00ff */
[----:B------:R-:W-:Y:S01]  /*0150*/  IMAD.U32 R14, RZ, RZ, UR12 ;  /* 0x0000000cff0e7e24 */ /* 0x000fe2000f8e00ff */
[----:B------:R-:W-:-:S04]  /*0160*/  UISETP.LT.U32.AND UP0, UPT, UR8, 0x1a, UPT ;  /* 0x0000001a0800788c */ /* 0x000fc8000bf01070 */
[----:B------:R-:W-:-:S04]  /*0170*/  USEL UR13, UR8, 0x1a, UP0 ;  /* 0x0000001a080d7887 */ /* 0x000fc80008000000 */
[----:B------:R-:W-:-:S09]  /*0180*/  UISETP.GE.U32.AND UP0, UPT, UR12, UR13, UPT ;  /* 0x0000000d0c00728c */ /* 0x000fd2000bf06070 */
[----:B---3--:R-:W-:Y:S05]  /*0190*/  BRA.U UP0, `(.L_x_0) ;  /* 0x0000000100607547 */ /* 0x008fea000b800000 */
[----:B------:R-:W0:Y:S01]  /*01a0*/  LDC.64 R6, c[0x0][0x388] ;  /* 0x0000e200ff067b82 */ /* 0x000e220000000a00 */
[--C-:B------:R-:W-:Y:S02]  /*01b0*/  IMAD.MOV.U32 R4, RZ, RZ, R16.reuse ;  /* 0x000000ffff047224 */ /* 0x100fe400078e0010 */
[----:B------:R-:W-:Y:S02]  /*01c0*/  IMAD.U32 R14, RZ, RZ, UR12 ;  /* 0x0000000cff0e7e24 */ /* 0x000fe4000f8e00ff */
[----:B------:R-:W-:Y:S02]  /*01d0*/  IMAD.MOV.U32 R5, RZ, RZ, R16 ;  /* 0x000000ffff057224 */ /* 0x000fe400078e0010 */
[----:B0-----:R-:W-:-:S04]  /*01e0*/  IMAD.WIDE.U32 R6, R16, 0x4, R6 ;  /* 0x0000000410067825 */ /* 0x001fc800078e0006 */
[----:B------:R-:W-:Y:S01]  /*01f0*/  IMAD.MOV.U32 R9, RZ, RZ, R7 ;  /* 0x000000ffff097224 */ /* 0x000fe200078e0007 */
[----:B------:R-:W-:-:S07]  /*0200*/  MOV R8, R6 ;  /* 0x0000000600087202 */ /* 0x000fce0000000f00 */
.L_x_1:
[----:B------:R-:W-:Y:S01]  /*0210*/  LEA R6, R5, UR5, 0x2 ;  /* 0x0000000505067c11 */ /* 0x000fe2000f8e10ff */
[----:B------:R-:W-:Y:S01]  /*0220*/  VIADD R4, R4, 0x1 ;  /* 0x0000000104047836 */ /* 0x000fe20000000000 */
[----:B------:R-:W-:-:S03]  /*0230*/  LEA R7, R14, UR5, 0x2 ;  /* 0x000000050e077c11 */ /* 0x000fc6000f8e10ff */
[----:B------:R0:W-:Y:S04]  /*0240*/  LDS R11, [R6] ;  /* 0x00000000060b7984 */ /* 0x0001e80000000800 */
[----:B------:R1:W2:Y:S01]  /*0250*/  LDS R10, [R7] ;  /* 0x00000000070a7984 */ /* 0x0002a20000000800 */
[----:B0-----:R-:W-:Y:S01]  /*0260*/  IMAD.MOV.U32 R6, RZ, RZ, R8 ;  /* 0x000000ffff067224 */ /* 0x001fe200078e0008 */
[----:B-1----:R-:W-:-:S04]  /*0270*/  MOV R7, R9 ;  /* 0x0000000900077202 */ /* 0x002fc80000000f00 */
[----:B------:R-:W-:-:S05]  /*0280*/  IADD3 R8, P1, PT, R6, 0x4, RZ ;  /* 0x0000000406087810 */ /* 0x000fca0007f3e0ff */
[----:B------:R-:W-:Y:S01]  /*0290*/  IMAD.X R9, RZ, RZ, R7, P1 ;  /* 0x000000ffff097224 */ /* 0x000fe200008e0607 */
[----:B--2---:R-:W-:-:S13]  /*02a0*/  ISETP.GT.AND P0, PT, R11, R10, PT ;  /* 0x0000000a0b00720c */ /* 0x004fda0003f04270 */
[----:B------:R-:W-:Y:S01]  /*02b0*/  @P0 VIADD R14, R14, 0x1 ;  /* 0x000000010e0e0836 */ /* 0x000fe20000000000 */
[----:B------:R0:W-:Y:S01]  /*02c0*/  @!P0 STG.E desc[UR10][R6.64], R11 ;  /* 0x0000000b06008986 */ /* 0x0001e2000c10190a */
[----:B------:R-:W-:-:S03]  /*02d0*/  @!P0 VIADD R5, R5, 0x1 ;  /* 0x0000000105058836 */ /* 0x000fc60000000000 */
[----:B------:R0:W-:Y:S01]  /*02e0*/  @P0 STG.E desc[UR10][R6.64], R10 ;  /* 0x0000000a06000986 */ /* 0x0001e2000c10190a */
[----:B------:R-:W-:Y:S02]  /*02f0*/  ISETP.GE.AND P0, PT, R14, UR13, PT ;  /* 0x0000000d0e007c0c */ /* 0x000fe4000bf06270 */
[----:B------:R-:W-:-:S13]  /*0300*/  ISETP.LT.AND P2, PT, R5, UR12, PT ;  /* 0x0000000c05007c0c */ /* 0x000fda000bf41270 */
[----:B0-----:R-:W-:Y:S05]  /*0310*/  @!P0 BRA P2, `(.L_x_1) ;  /* 0xfffffffc00bc8947 */ /* 0x001fea000103ffff */
.L_x_0:
[----:B------:R-:W-:Y:S01]  /*0320*/  ISETP.GE.AND P0, PT, R5, UR12, PT ;  /* 0x0000000c05007c0c */ /* 0x000fe2000bf06270 */
[----:B------:R-:W-:Y:S01]  /*0330*/  USEL UR7, UR7, 0x1a, UP1 ;  /* 0x0000001a07077887 */ /* 0x000fe20008800000 */
[----:B------:R-:W-:Y:S01]  /*0340*/  MOV R15, R4 ;  /* 0x00000004000f7202 */ /* 0x000fe20000000f00 */
[----:B------:R-:W-:-:S10]  /*0350*/  UMOV UR4, UR8 ;  /* 0x0000000800047c82 */ /* 0x000fd40008000000 */
[----:B------:R-:W-:Y:S05]  /*0360*/  @P0 BRA `(.L_x_2) ;  /* 0x0000000400d80947 */ /* 0x000fea0003800000 */
[C---:B------:R-:W-:Y:S01]  /*0370*/  IADD3 R6, PT, PT, -R5.reuse, UR12, RZ ;  /* 0x0000000c05067c10 */ /* 0x040fe2000fffe1ff */
[----:B------:R-:W-:Y:S02]  /*0380*/  VIADD R7, R5, -UR12 ;  /* 0x8000000c05077c36 */ /* 0x000fe40008000000 */
[----:B------:R-:W-:Y:S01]  /*0390*/  IMAD.MOV.U32 R15, RZ, RZ, R4 ;  /* 0x000000ffff0f7224 */ /* 0x000fe200078e0004 */
[----:B------:R-:W-:Y:S01]  /*03a0*/  LOP3.LUT P1, R8, R6, 0x3, RZ, 0xc0, !PT ;  /* 0x0000000306087812 */ /* 0x000fe2000782c0ff */
[----:B------:R-:W-:Y:S01]  /*03b0*/  IMAD.MOV.U32 R17, RZ, RZ, R5 ;  /* 0x000000ffff117224 */ /* 0x000fe200078e0005 */
[----:B------:R-:W-:-:S11]  /*03c0*/  ISETP.GT.U32.AND P0, PT, R7, -0x4, PT ;  /* 0xfffffffc0700780c */ /* 0x000fd60003f04070 */
[----:B------:R-:W-:Y:S05]  /*03d0*/  @!P1 BRA `(.L_x_3) ;  /* 0x0000000000489947 */ /* 0x000fea0003800000 */
[C---:B------:R-:W-:Y:S01]  /*03e0*/  LEA R10, R5.reuse, UR5, 0x2 ;  /* 0x00000005050a7c11 */ /* 0x040fe2000f8e10ff */
[----:B------:R-:W0:Y:S01]  /*03f0*/  LDC.64 R6, c[0x0][0x388] ;  /* 0x0000e200ff067b82 */ /* 0x000e220000000a00 */
[----:B------:R-:W-:Y:S01]  /*0400*/  ISETP.NE.AND P1, PT, R8, 0x1, PT ;  /* 0x000000010800780c */ /* 0x000fe20003f25270 */
[----:B------:R-:W-:Y:S01]  /*0410*/  VIADD R17, R5, 0x1 ;  /* 0x0000000105117836 */ /* 0x000fe20000000000 */
[C---:B------:R-:W-:Y:S01]  /*0420*/  IADD3 R15, PT, PT, R4.reuse, 0x1, RZ ;  /* 0x00000001040f7810 */ /* 0x040fe20007ffe0ff */
[----:B------:R-:W1:Y:S01]  /*0430*/  LDS R9, [R10] ;  /* 0x000000000a097984 */ /* 0x000e620000000800 */
[----:B0-----:R-:W-:-:S05]  /*0440*/  IMAD.WIDE.U32 R6, R4, 0x4, R6 ;  /* 0x0000000404067825 */ /* 0x001fca00078e0006 */
[----:B-1----:R0:W-:Y:S04]  /*0450*/  STG.E desc[UR10][R6.64], R9 ;  /* 0x0000000906007986 */ /* 0x0021e8000c10190a */
[----:B------:R-:W-:Y:S05]  /*0460*/  @!P1 BRA `(.L_x_3) ;  /* 0x0000000000249947 */ /* 0x000fea0003800000 */
[----:B------:R-:W-:Y:S01]  /*0470*/  ISETP.NE.AND P1, PT, R8, 0x2, PT ;  /* 0x000000020800780c */ /* 0x000fe20003f25270 */
[----:B0-----:R-:W0:Y:S01]  /*0480*/  LDS R9, [R10+0x4] ;  /* 0x000004000a097984 */ /* 0x001e220000000800 */
[----:B------:R-:W-:Y:S02]  /*0490*/  VIADD R15, R4, 0x2 ;  /* 0x00000002040f7836 */ /* 0x000fe40000000000 */
[----:B------:R-:W-:-:S09]  /*04a0*/  VIADD R17, R5, 0x2 ;  /* 0x0000000205117836 */ /* 0x000fd20000000000 */
[----:B------:R-:W1:Y:S01]  /*04b0*/  @P1 LDS R11, [R10+0x8] ;  /* 0x000008000a0b1984 */ /* 0x000e620000000800 */
[----:B------:R-:W-:Y:S02]  /*04c0*/  @P1 VIADD R15, R4, 0x3 ;  /* 0x00000003040f1836 */ /* 0x000fe40000000000 */
[----:B------:R-:W-:Y:S01]  /*04d0*/  @P1 VIADD R17, R5, 0x3 ;  /* 0x0000000305111836 */ /* 0x000fe20000000000 */
[----:B0-----:R2:W-:Y:S04]  /*04e0*/  STG.E desc[UR10][R6.64+0x4], R9 ;  /* 0x0000040906007986 */ /* 0x0015e8000c10190a */
[----:B-1----:R2:W-:Y:S02]  /*04f0*/  @P1 STG.E desc[UR10][R6.64+0x8], R11 ;  /* 0x0000080b06001986 */ /* 0x0025e4000c10190a */
.L_x_3:
[----:B------:R-:W-:Y:S05]  /*0500*/  @P0 BRA `(.L_x_2) ;  /* 0x0000000400700947 */ /* 0x000fea0003800000 */
[----:B------:R-:W-:Y:S02]  /*0510*/  IADD3 R4, PT, PT, -R17, UR12, RZ ;  /* 0x0000000c11047c10 */ /* 0x000fe4000fffe1ff */
[----:B------:R-:W-:Y:S02]  /*0520*/  PLOP3.LUT P0, PT, PT, PT, PT, 0x80, 0x8 ;  /* 0x000000000008781c */ /* 0x000fe40003f0f070 */
[----:B------:R-:W-:-:S13]  /*0530*/  ISETP.GT.AND P1, PT, R4, 0xc, PT ;  /* 0x0000000c0400780c */ /* 0x000fda0003f24270 */
[----:B------:R-:W-:Y:S05]  /*0540*/  @!P1 BRA `(.L_x_4) ;  /* 0x0000000000bc9947 */ /* 0x000fea0003800000 */
[----:B------:R-:W1:Y:S01]  /*0550*/  LDC.64 R4, c[0x0][0x388] ;  /* 0x0000e200ff047b82 */ /* 0x000e620000000a00 */
[----:B------:R-:W-:Y:S01]  /*0560*/  PLOP3.LUT P0, PT, PT, PT, PT, 0x8, 0x80 ;  /* 0x000000000080781c */ /* 0x000fe20003f0e170 */
[----:B------:R-:W-:-:S12]  /*0570*/  UIADD3 UR8, UPT, UPT, UR12, -0xc, URZ ;  /* 0xfffffff40c087890 */ /* 0x000fd8000fffe0ff */
.L_x_5:
[----:B---3--:R-:W-:Y:S01]  /*0580*/  LEA R10, R17, UR5, 0x2 ;  /* 0x00000005110a7c11 */ /* 0x008fe2000f8e10ff */
[----:B-1----:R-:W-:-:S04]  /*0590*/  IMAD.WIDE.U32 R12, R15, 0x4, R4 ;  /* 0x000000040f0c7825 */ /* 0x002fc800078e0004 */
[----:B0-2---:R-:W0:Y:S01]  /*05a0*/  LDS R7, [R10] ;  /* 0x000000000a077984 */ /* 0x005e220000000800 */
[----:B------:R-:W-:-:S03]  /*05b0*/  VIADD R17, R17, 0x10 ;  /* 0x0000001011117836 */ /* 0x000fc60000000000 */
[----:B------:R-:W1:Y:S02]  /*05c0*/  LDS R9, [R10+0x8] ;  /* 0x000008000a097984 */ /* 0x000e640000000800 */
[----:B------:R-:W-:Y:S02]  /*05d0*/  ISETP.GE.AND P1, PT, R17, UR8, PT ;  /* 0x0000000811007c0c */ /* 0x000fe4000bf26270 */
[----:B------:R-:W2:Y:S04]  /*05e0*/  LDS R11, [R10+0x4] ;  /* 0x000004000a0b7984 */ /* 0x000ea80000000800 */
[----:B------:R-:W3:Y:S04]  /*05f0*/  LDS R6, [R10+0xc] ;  /* 0x00000c000a067984 */ /* 0x000ee80000000800 */
[----:B------:R-:W4:Y:S04]  /*0600*/  LDS R26, [R10+0x10] ;  /* 0x000010000a1a7984 */ /* 0x000f280000000800 */
[----:B------:R-:W5:Y:S04]  /*0610*/  LDS R28, [R10+0x14] ;  /* 0x000014000a1c7984 */ /* 0x000f680000000800 */
        /* <DEDUP_REMOVED lines=10> */
[----:B0-----:R0:W-:Y:S04]  /*06c0*/  STG.E desc[UR10][R12.64], R7 ;  /* 0x000000070c007986 */ /* 0x0011e8000c10190a */
[----:B-1----:R1:W-:Y:S04]  /*06d0*/  STG.E desc[UR10][R12.64+0x8], R9 ;  /* 0x000008090c007986 */ /* 0x0023e8000c10190a */
[----:B--2---:R2:W-:Y:S01]  /*06e0*/  STG.E desc[UR10][R12.64+0x4], R11 ;  /* 0x0000040b0c007986 */ /* 0x0045e2000c10190a */
[----:B0-----:R-:W-:-:S03]  /*06f0*/  IADD3 R7, PT, PT, R15, 0x4, RZ ;  /* 0x000000040f077810 */ /* 0x001fc60007ffe0ff */
[----:B---3--:R0:W-:Y:S02]  /*0700*/  STG.E desc[UR10][R12.64+0xc], R6 ;  /* 0x00000c060c007986 */ /* 0x0081e4000c10190a */
[----:B-1----:R-:W-:-:S04]  /*0710*/  IMAD.WIDE.U32 R8, R7, 0x4, R4 ;  /* 0x0000000407087825 */ /* 0x002fc800078e0004 */
[C---:B------:R-:W-:Y:S01]  /*0720*/  VIADD R7, R15.reuse, 0x8 ;  /* 0x000000080f077836 */ /* 0x040fe20000000000 */
[----:B----4-:R3:W-:Y:S01]  /*0730*/  STG.E desc[UR10][R8.64], R26 ;  /* 0x0000001a08007986 */ /* 0x0107e2000c10190a */
[----:B--2---:R-:W-:Y:S02]  /*0740*/  VIADD R11, R15, 0xc ;  /* 0x0000000c0f0b7836 */ /* 0x004fe40000000000 */
[--C-:B0-----:R-:W-:Y:S01]  /*0750*/  IMAD.WIDE.U32 R6, R7, 0x4, R4.reuse ;  /* 0x0000000407067825 */ /* 0x101fe200078e0004 */
[----:B-----5:R3:W-:Y:S03]  /*0760*/  STG.E desc[UR10][R8.64+0x4], R28 ;  /* 0x0000041c08007986 */ /* 0x0207e6000c10190a */
[----:B------:R-:W-:Y:S01]  /*0770*/  IMAD.WIDE.U32 R10, R11, 0x4, R4 ;  /* 0x000000040b0a7825 */ /* 0x000fe200078e0004 */
[----:B------:R3:W-:Y:S03]  /*0780*/  STG.E desc[UR10][R8.64+0x8], R20 ;  /* 0x0000081408007986 */ /* 0x0007e6000c10190a */
[----:B------:R-:W-:Y:S01]  /*0790*/  VIADD R15, R15, 0x10 ;  /* 0x000000100f0f7836 */ /* 0x000fe20000000000 */
[----:B------:R3:W-:Y:S04]  /*07a0*/  STG.E desc[UR10][R8.64+0xc], R22 ;  /* 0x00000c1608007986 */ /* 0x0007e8000c10190a */
[----:B------:R3:W-:Y:S04]  /*07b0*/  STG.E desc[UR10][R6.64], R19 ;  /* 0x0000001306007986 */ /* 0x0007e8000c10190a */
[----:B------:R3:W-:Y:S04]  /*07c0*/  STG.E desc[UR10][R6.64+0x4], R21 ;  /* 0x0000041506007986 */ /* 0x0007e8000c10190a */
[----:B------:R3:W-:Y:S04]  /*07d0*/  STG.E desc[UR10][R6.64+0x8], R23 ;  /* 0x0000081706007986 */ /* 0x0007e8000c10190a */
[----:B------:R3:W-:Y:S04]  /*07e0*/  STG.E desc[UR10][R6.64+0xc], R25 ;  /* 0x00000c1906007986 */ /* 0x0007e8000c10190a */
[----:B------:R3:W-:Y:S04]  /*07f0*/  STG.E desc[UR10][R10.64], R27 ;  /* 0x0000001b0a007986 */ /* 0x0007e8000c10190a */
[----:B------:R3:W-:Y:S04]  /*0800*/  STG.E desc[UR10][R10.64+0x4], R29 ;  /* 0x0000041d0a007986 */ /* 0x0007e8000c10190a */
[----:B------:R3:W-:Y:S04]  /*0810*/  STG.E desc[UR10][R10.64+0x8], R18 ;  /* 0x000008120a007986 */ /* 0x0007e8000c10190a */
[----:B------:R3:W-:Y:S01]  /*0820*/  STG.E desc[UR10][R10.64+0xc], R24 ;  /* 0x00000c180a007986 */ /* 0x0007e2000c10190a */
[----:B------:R-:W-:Y:S05]  /*0830*/  @!P1 BRA `(.L_x_5) ;  /* 0xfffffffc00509947 */ /* 0x000fea000383ffff */
.L_x_4:
[----:B------:R-:W-:-:S04]  /*0840*/  IADD3 R4, PT, PT, -R17, UR12, RZ ;  /* 0x0000000c11047c10 */ /* 0x000fc8000fffe1ff */
[----:B------:R-:W-:-:S13]  /*0850*/  ISETP.GT.AND P1, PT, R4, 0x4, PT ;  /* 0x000000040400780c */ /* 0x000fda0003f24270 */
[----:B------:R-:W-:Y:S05]  /*0860*/  @!P1 BRA `(.L_x_6) ;  /* 0x0000000000609947 */ /* 0x000fea0003800000 */
[----:B---3--:R-:W-:Y:S01]  /*0870*/  LEA R8, R17, UR5, 0x2 ;  /* 0x0000000511087c11 */ /* 0x008fe2000f8e10ff */
[----:B0-2---:R-:W0:Y:S01]  /*0880*/  LDC.64 R6, c[0x0][0x388] ;  /* 0x0000e200ff067b82 */ /* 0x005e220000000a00 */
[----:B------:R-:W-:Y:S01]  /*0890*/  IADD3 R21, PT, PT, R15, 0x4, RZ ;  /* 0x000000040f157810 */ /* 0x000fe20007ffe0ff */
[----:B------:R-:W-:Y:S01]  /*08a0*/  VIADD R17, R17, 0x8 ;  /* 0x0000000811117836 */ /* 0x000fe20000000000 */
[----:B------:R-:W-:Y:S01]  /*08b0*/  PLOP3.LUT P0, PT, PT, PT, PT, 0x8, 0x80 ;  /* 0x000000000080781c */ /* 0x000fe20003f0e170 */
[----:B------:R-:W1:Y:S04]  /*08c0*/  LDS R9, [R8] ;  /* 0x0000000008097984 */ /* 0x000e680000000800 */
[----:B------:R-:W2:Y:S04]  /*08d0*/  LDS R11, [R8+0x4] ;  /* 0x00000400080b7984 */ /* 0x000ea80000000800 */
[----:B------:R-:W3:Y:S04]  /*08e0*/  LDS R13, [R8+0x8] ;  /* 0x00000800080d7984 */ /* 0x000ee80000000800 */
[----:B------:R-:W4:Y:S04]  /*08f0*/  LDS R19, [R8+0xc] ;  /* 0x00000c0008137984 */ /* 0x000f280000000800 */
[----:B------:R-:W5:Y:S04]  /*0900*/  LDS R23, [R8+0x10] ;  /* 0x0000100008177984 */ /* 0x000f680000000800 */
[----:B------:R-:W5:Y:S01]  /*0910*/  LDS R25, [R8+0x14] ;  /* 0x0000140008197984 */ /* 0x000f620000000800 */
[----:B0-----:R-:W-:-:S03]  /*0920*/  IMAD.WIDE.U32 R4, R15, 0x4, R6 ;  /* 0x000000040f047825 */ /* 0x001fc600078e0006 */
[----:B------:R-:W0:Y:S01]  /*0930*/  LDS R27, [R8+0x18] ;  /* 0x00001800081b7984 */ /* 0x000e220000000800 */
[----:B------:R-:W-:-:S03]  /*0940*/  IMAD.WIDE.U32 R6, R21, 0x4, R6 ;  /* 0x0000000415067825 */ /* 0x000fc600078e0006 */
[----:B------:R-:W0:Y:S01]  /*0950*/  LDS R29, [R8+0x1c] ;  /* 0x00001c00081d7984 */ /* 0x000e220000000800 */
[----:B------:R-:W-:-:S03]  /*0960*/  VIADD R15, R15, 0x8 ;  /* 0x000000080f0f7836 */ /* 0x000fc60000000000 */
[----:B-1----:R1:W-:Y:S04]  /*0970*/  STG.E desc[UR10][R4.64], R9 ;  /* 0x0000000904007986 */ /* 0x0023e8000c10190a */
[----:B--2---:R1:W-:Y:S04]  /*0980*/  STG.E desc[UR10][R4.64+0x4], R11 ;  /* 0x0000040b04007986 */ /* 0x0043e8000c10190a */
[----:B---3--:R1:W-:Y:S04]  /*0990*/  STG.E desc[UR10][R4.64+0x8], R13 ;  /* 0x0000080d04007986 */ /* 0x0083e8000c10190a */
[----:B----4-:R1:W-:Y:S04]  /*09a0*/  STG.E desc[UR10][R4.64+0xc], R19 ;  /* 0x00000c1304007986 */ /* 0x0103e8000c10190a */
[----:B-----5:R1:W-:Y:S04]  /*09b0*/  STG.E desc[UR10][R6.64], R23 ;  /* 0x0000001706007986 */ /* 0x0203e8000c10190a */
[----:B------:R1:W-:Y:S04]  /*09c0*/  STG.E desc[UR10][R6.64+0x4], R25 ;  /* 0x0000041906007986 */ /* 0x0003e8000c10190a */
[----:B0-----:R1:W-:Y:S04]  /*09d0*/  STG.E desc[UR10][R6.64+0x8], R27 ;  /* 0x0000081b06007986 */ /* 0x0013e8000c10190a */
[----:B------:R1:W-:Y:S02]  /*09e0*/  STG.E desc[UR10][R6.64+0xc], R29 ;  /* 0x00000c1d06007986 */ /* 0x0003e4000c10190a */
.L_x_6:
[----:B------:R-:W-:-:S13]  /*09f0*/  ISETP.LT.OR P0, PT, R17, UR12, P0 ;  /* 0x0000000c11007c0c */ /* 0x000fda0008701670 */
[----:B------:R-:W-:Y:S05]  /*0a00*/  @!P0 BRA `(.L_x_2) ;  /* 0x0000000000308947 */ /* 0x000fea0003800000 */
[----:B------:R-:W-:Y:S01]  /*0a10*/  LEA R17, R17, UR5, 0x2 ;  /* 0x0000000511117c11 */ /* 0x000fe2000f8e10ff */
[----:B-1----:R-:W1:Y:S04]  /*0a20*/  LDC.64 R4, c[0x0][0x388] ;  /* 0x0000e200ff047b82 */ /* 0x002e680000000a00 */
[----:B0-23--:R-:W0:Y:S04]  /*0a30*/  LDS R7, [R17] ;  /* 0x0000000011077984 */ /* 0x00de280000000800 */
[----:B------:R-:W2:Y:S04]  /*0a40*/  LDS R9, [R17+0x4] ;  /* 0x0000040011097984 */ /* 0x000ea80000000800 */
[----:B------:R-:W3:Y:S04]  /*0a50*/  LDS R11, [R17+0x8] ;  /* 0x00000800110b7984 */ /* 0x000ee80000000800 */
[----:B------:R-:W4:Y:S01]  /*0a60*/  LDS R13, [R17+0xc] ;  /* 0x00000c00110d7984 */ /* 0x000f220000000800 */
[----:B-1----:R-:W-:-:S04]  /*0a70*/  IMAD.WIDE.U32 R4, R15, 0x4, R4 ;  /* 0x000000040f047825 */ /* 0x002fc800078e0004 */
[----:B------:R-:W-:Y:S01]  /*0a80*/  VIADD R15, R15, 0x4 ;  /* 0x000000040f0f7836 */ /* 0x000fe20000000000 */
[----:B0-----:R0:W-:Y:S04]  /*0a90*/  STG.E desc[UR10][R4.64], R7 ;  /* 0x0000000704007986 */ /* 0x0011e8000c10190a */
[----:B--2---:R0:W-:Y:S04]  /*0aa0*/  STG.E desc[UR10][R4.64+0x4], R9 ;  /* 0x0000040904007986 */ /* 0x0041e8000c10190a */
[----:B---3--:R0:W-:Y:S04]  /*0ab0*/  STG.E desc[UR10][R4.64+0x8], R11 ;  /* 0x0000080b04007986 */ /* 0x0081e8000c10190a */
[----:B----4-:R0:W-:Y:S02]  /*0ac0*/  STG.E desc[UR10][R4.64+0xc], R13 ;  /* 0x00000c0d04007986 */ /* 0x0101e4000c10190a */
.L_x_2:
[----:B------:R-:W-:-:S13]  /*0ad0*/  ISETP.GE.AND P0, PT, R14, UR13, PT ;  /* 0x0000000d0e007c0c */ /* 0x000fda000bf06270 */
[----:B------:R-:W-:Y:S05]  /*0ae0*/  @P0 BRA `(.L_x_7) ;  /* 0x0000000400ec0947 */ /* 0x000fea0003800000 */
[C---:B01----:R-:W-:Y:S01]  /*0af0*/  IADD3 R4, PT, PT, -R14.reuse, UR7, RZ ;  /* 0x000000070e047c10 */ /* 0x043fe2000fffe1ff */
[----:B------:R-:W-:Y:S01]  /*0b00*/  VIADD R5, R14, -UR7 ;  /* 0x800000070e057c36 */ /* 0x000fe20008000000 */
[----:B------:R-:W-:Y:S01]  /*0b10*/  MOV R17, R15 ;  /* 0x0000000f00117202 */ /* 0x000fe20000000f00 */
[----:B---3--:R-:W-:Y:S01]  /*0b20*/  IMAD.MOV.U32 R18, RZ, RZ, R14 ;  /* 0x000000ffff127224 */ /* 0x008fe200078e000e */
[----:B--2---:R-:W-:Y:S02]  /*0b30*/  LOP3.LUT P1, R6, R4, 0x3, RZ, 0xc0, !PT ;  /* 0x0000000304067812 */ /* 0x004fe4000782c0ff */
[----:B------:R-:W-:-:S11]  /*0b40*/  ISETP.GT.U32.AND P0, PT, R5, -0x4, PT ;  /* 0xfffffffc0500780c */ /* 0x000fd60003f04070 */
[----:B------:R-:W-:Y:S05]  /*0b50*/  @!P1 BRA `(.L_x_8) ;  /* 0x0000000000489947 */ /* 0x000fea0003800000 */
[----:B------:R-:W-:Y:S01]  /*0b60*/  LEA R8, R14, UR5, 0x2 ;  /* 0x000000050e087c11 */ /* 0x000fe2000f8e10ff */
[----:B------:R-:W0:Y:S01]  /*0b70*/  LDC.64 R4, c[0x0][0x388] ;  /* 0x0000e200ff047b82 */ /* 0x000e220000000a00 */
[----:B------:R-:W-:Y:S01]  /*0b80*/  ISETP.NE.AND P1, PT, R6, 0x1, PT ;  /* 0x000000010600780c */ /* 0x000fe20003f25270 */
[----:B------:R-:W-:Y:S02]  /*0b90*/  VIADD R18, R14, 0x1 ;  /* 0x000000010e127836 */ /* 0x000fe40000000000 */
[----:B------:R-:W1:Y:S01]  /*0ba0*/  LDS R7, [R8] ;  /* 0x0000000008077984 */ /* 0x000e620000000800 */
[C---:B------:R-:W-:Y:S02]  /*0bb0*/  VIADD R17, R15.reuse, 0x1 ;  /* 0x000000010f117836 */ /* 0x040fe40000000000 */
[----:B0-----:R-:W-:-:S05]  /*0bc0*/  IMAD.WIDE.U32 R4, R15, 0x4, R4 ;  /* 0x000000040f047825 */ /* 0x001fca00078e0004 */
[----:B-1----:R0:W-:Y:S02]  /*0bd0*/  STG.E desc[UR10][R4.64], R7 ;  /* 0x0000000704007986 */ /* 0x0021e4000c10190a */
[----:B------:R-:W-:Y:S05]  /*0be0*/  @!P1 BRA `(.L_x_8) ;  /* 0x0000000000249947 */ /* 0x000fea0003800000 */
[----:B------:R-:W-:Y:S01]  /*0bf0*/  ISETP.NE.AND P1, PT, R6, 0x2, PT ;  /* 0x000000020600780c */ /* 0x000fe20003f25270 */
[----:B0-----:R-:W0:Y:S01]  /*0c00*/  LDS R7, [R8+0x4] ;  /* 0x0000040008077984 */ /* 0x001e220000000800 */
[----:B------:R-:W-:Y:S01]  /*0c10*/  VIADD R17, R15, 0x2 ;  /* 0x000000020f117836 */ /* 0x000fe20000000000 */
[----:B------:R-:W-:-:S10]  /*0c20*/  IADD3 R18, PT, PT, R14, 0x2, RZ ;  /* 0x000000020e127810 */ /* 0x000fd40007ffe0ff */
[----:B------:R-:W1:Y:S01]  /*0c30*/  @P1 LDS R9, [R8+0x8] ;  /* 0x0000080008091984 */ /* 0x000e620000000800 */
[----:B------:R-:W-:Y:S02]  /*0c40*/  @P1 VIADD R17, R15, 0x3 ;  /* 0x000000030f111836 */ /* 0x000fe40000000000 */
[----:B------:R-:W-:Y:S01]  /*0c50*/  @P1 VIADD R18, R14, 0x3 ;  /* 0x000000030e121836 */ /* 0x000fe20000000000 */
[----:B0-----:R2:W-:Y:S04]  /*0c60*/  STG.E desc[UR10][R4.64+0x4], R7 ;  /* 0x0000040704007986 */ /* 0x0015e8000c10190a */
[----:B-1----:R2:W-:Y:S02]  /*0c70*/  @P1 STG.E desc[UR10][R4.64+0x8], R9 ;  /* 0x0000080904001986 */ /* 0x0025e4000c10190a */
.L_x_8:
[----:B------:R-:W-:Y:S05]  /*0c80*/  @P0 BRA `(.L_x_7) ;  /* 0x0000000400840947 */ /* 0x000fea0003800000 */
[----:B0-2---:R-:W0:Y:S01]  /*0c90*/  LDC.64 R6, c[0x0][0x388] ;  /* 0x0000e200ff067b82 */ /* 0x005e220000000a00 */
[----:B------:R-:W-:-:S13]  /*0ca0*/  ISETP.GE.AND P0, PT, R18, UR7, PT ;  /* 0x0000000712007c0c */ /* 0x000fda000bf06270 */
        /* <DEDUP_REMOVED lines=8> */
.L_x_11:
[----:B--2---:R-:W-:Y:S01]  /*0d30*/  LEA R12, R18, UR5, 0x2 ;  /* 0x00000005120c7c11 */ /* 0x004fe2000f8e10ff */
[----:B-1----:R-:W-:-:S04]  /*0d40*/  IMAD.WIDE.U32 R14, R17, 0x4, R4 ;  /* 0x00000004110e7825 */ /* 0x002fc800078e0004 */
[----:B------:R-:W1:Y:S01]  /*0d50*/  LDS R13, [R12] ;  /* 0x000000000c0d7984 */ /* 0x000e620000000800 */
[----:B------:R-:W-:-:S03]  /*0d60*/  VIADD R18, R18, 0x10 ;  /* 0x0000001012127836 */ /* 0x000fc60000000000 */
[----:B------:R-:W2:Y:S02]  /*0d70*/  LDS R10, [R12+0x8] ;  /* 0x000008000c0a7984 */ /* 0x000ea40000000800 */
[----:B------:R-:W-:Y:S02]  /*0d80*/  ISETP.GE.AND P1, PT, R18, UR8, PT ;  /* 0x0000000812007c0c */ /* 0x000fe4000bf26270 */
[----:B------:R-:W3:Y:S04]  /*0d90*/  LDS R11, [R12+0xc] ;  /* 0x00000c000c0b7984 */ /* 0x000ee80000000800 */
[----:B------:R-:W4:Y:S04]  /*0da0*/  LDS R8, [R12+0x4] ;  /* 0x000004000c087984 */ /* 0x000f280000000800 */
[----:B------:R-:W5:Y:S04]  /*0db0*/  LDS R28, [R12+0x10] ;  /* 0x000010000c1c7984 */ /* 0x000f680000000800 */
[----:B------:R-:W0:Y:S04]  /*0dc0*/  LDS R9, [R12+0x14] ;  /* 0x000014000c097984 */ /* 0x000e280000000800 */
        /* <DEDUP_REMOVED lines=10> */
[----:B-1----:R1:W-:Y:S04]  /*0e70*/  STG.E desc[UR10][R14.64], R13 ;  /* 0x0000000d0e007986 */ /* 0x0023e8000c10190a */
[----:B--2---:R-:W-:Y:S04]  /*0e80*/  STG.E desc[UR10][R14.64+0x8], R10 ;  /* 0x0000080a0e007986 */ /* 0x004fe8000c10190a */
[----:B---3--:R2:W-:Y:S01]  /*0e90*/  STG.E desc[UR10][R14.64+0xc], R11 ;  /* 0x00000c0b0e007986 */ /* 0x0085e2000c10190a */
[----:B-1----:R-:W-:-:S03]  /*0ea0*/  VIADD R13, R17, 0x4 ;  /* 0x00000004110d7836 */ /* 0x002fc60000000000 */
[----:B----4-:R-:W-:Y:S01]  /*0eb0*/  STG.E desc[UR10][R14.64+0x4], R8 ;  /* 0x000004080e007986 */ /* 0x010fe2000c10190a */
[----:B--2---:R-:W-:-:S04]  /*0ec0*/  IMAD.WIDE.U32 R10, R13, 0x4, R4 ;  /* 0x000000040d0a7825 */ /* 0x004fc800078e0004 */
[C---:B------:R-:W-:Y:S01]  /*0ed0*/  VIADD R13, R17.reuse, 0x8 ;  /* 0x00000008110d7836 */ /* 0x040fe20000000000 */
[----:B-----5:R1:W-:Y:S04]  /*0ee0*/  STG.E desc[UR10][R10.64], R28 ;  /* 0x0000001c0a007986 */ /* 0x0203e8000c10190a */
[----:B0-----:R0:W-:Y:S04]  /*0ef0*/  STG.E desc[UR10][R10.64+0x4], R9 ;  /* 0x000004090a007986 */ /* 0x0011e8000c10190a */
[----:B------:R2:W-:Y:S01]  /*0f00*/  STG.E desc[UR10][R10.64+0x8], R24 ;  /* 0x000008180a007986 */ /* 0x0005e2000c10190a */
[----:B-1----:R-:W-:-:S03]  /*0f10*/  IADD3 R28, PT, PT, R17, 0xc, RZ ;  /* 0x0000000c111c7810 */ /* 0x002fc60007ffe0ff */
[----:B------:R2:W-:Y:S01]  /*0f20*/  STG.E desc[UR10][R10.64+0xc], R26 ;  /* 0x00000c1a0a007986 */ /* 0x0005e2000c10190a */
[----:B------:R-:W-:Y:S02]  /*0f30*/  VIADD R17, R17, 0x10 ;  /* 0x0000001011117836 */ /* 0x000fe40000000000 */
[----:B0-----:R-:W-:-:S04]  /*0f40*/  IMAD.WIDE.U32 R8, R13, 0x4, R4 ;  /* 0x000000040d087825 */ /* 0x001fc800078e0004 */
[----:B------:R-:W-:Y:S01]  /*0f50*/  IMAD.WIDE.U32 R12, R28, 0x4, R4 ;  /* 0x000000041c0c7825 */ /* 0x000fe200078e0004 */
        /* <DEDUP_REMOVED lines=9> */
.L_x_10:
[----:B------:R-:W-:-:S04]  /*0ff0*/  IADD3 R4, PT, PT, -R18, UR7, RZ ;  /* 0x0000000712047c10 */ /* 0x000fc8000fffe1ff */
[----:B------:R-:W-:-:S13]  /*1000*/  ISETP.GT.AND P1, PT, R4, 0x4, PT ;  /* 0x000000040400780c */ /* 0x000fda0003f24270 */
[----:B------:R-:W-:Y:S05]  /*1010*/  @!P1 BRA `(.L_x_12) ;  /* 0x0000000000609947 */ /* 0x000fea0003800000 */
[C---:B--2---:R-:W-:Y:S01]  /*1020*/  LEA R10, R18.reuse, UR5, 0x2 ;  /* 0x00000005120a7c11 */ /* 0x044fe2000f8e10ff */
[----:B------:R-:W1:Y:S01]  /*1030*/  LDC.64 R8, c[0x0][0x388] ;  /* 0x0000e200ff087b82 */ /* 0x000e620000000a00 */
[----:B------:R-:W-:Y:S01]  /*1040*/  VIADD R21, R17, 0x4 ;  /* 0x0000000411157836 */ /* 0x000fe20000000000 */
[----:B------:R-:W-:Y:S02]  /*1050*/  PLOP3.LUT P0, PT, PT, PT, PT, 0x8, 0x80 ;  /* 0x000000000080781c */ /* 0x000fe40003f0e170 */
[----:B------:R-:W2:Y:S01]  /*1060*/  LDS R11, [R10] ;  /* 0x000000000a0b7984 */ /* 0x000ea20000000800 */
[----:B------:R-:W-:-:S03]  /*1070*/  IADD3 R18, PT, PT, R18, 0x8, RZ ;  /* 0x0000000812127810 */ /* 0x000fc60007ffe0ff */
[----:B------:R-:W3:Y:S04]  /*1080*/  LDS R13, [R10+0x4] ;  /* 0x000004000a0d7984 */ /* 0x000ee80000000800 */
[----:B------:R-:W4:Y:S04]  /*1090*/  LDS R15, [R10+0x8] ;  /* 0x000008000a0f7984 */ /* 0x000f280000000800 */
[----:B------:R-:W5:Y:S04]  /*10a0*/  LDS R19, [R10+0xc] ;  /* 0x00000c000a137984 */ /* 0x000f680000000800 */
[----:B------:R-:W0:Y:S04]  /*10b0*/  LDS R23, [R10+0x10] ;  /* 0x000010000a177984 */ /* 0x000e280000000800 */
[----:B------:R-:W0:Y:S01]  /*10c0*/  LDS R25, [R10+0x14] ;  /* 0x000014000a197984 */ /* 0x000e220000000800 */
[----:B-1----:R-:W-:-:S03]  /*10d0*/  IMAD.WIDE.U32 R4, R17, 0x4, R8 ;  /* 0x0000000411047825 */ /* 0x002fc600078e0008 */
[----:B------:R-:W1:Y:S01]  /*10e0*/  LDS R27, [R10+0x18] ;  /* 0x000018000a1b7984 */ /* 0x000e620000000800 */
[----:B------:R-:W-:-:S03]  /*10f0*/  IMAD.WIDE.U32 R8, R21, 0x4, R8 ;  /* 0x0000000415087825 */ /* 0x000fc600078e0008 */
[----:B------:R-:W1:Y:S01]  /*1100*/  LDS R29, [R10+0x1c] ;  /* 0x00001c000a1d7984 */ /* 0x000e620000000800 */
[----:B------:R-:W-:-:S03]  /*1110*/  VIADD R17, R17, 0x8 ;  /* 0x0000000811117836 */ /* 0x000fc60000000000 */
[----:B--2---:R2:W-:Y:S04]  /*1120*/  STG.E desc[UR10][R4.64], R11 ;  /* 0x0000000b04007986 */ /* 0x0045e8000c10190a */
[----:B---3--:R2:W-:Y:S04]  /*1130*/  STG.E desc[UR10][R4.64+0x4], R13 ;  /* 0x0000040d04007986 */ /* 0x0085e8000c10190a */
[----:B----4-:R2:W-:Y:S04]  /*1140*/  STG.E desc[UR10][R4.64+0x8], R15 ;  /* 0x0000080f04007986 */ /* 0x0105e8000c10190a */
[----:B-----5:R2:W-:Y:S04]  /*1150*/  STG.E desc[UR10][R4.64+0xc], R19 ;  /* 0x00000c1304007986 */ /* 0x0205e8000c10190a */
[----:B0-----:R2:W-:Y:S04]  /*1160*/  STG.E desc[UR10][R8.64], R23 ;  /* 0x0000001708007986 */ /* 0x0015e8000c10190a */
[----:B------:R2:W-:Y:S04]  /*1170*/  STG.E desc[UR10][R8.64+0x4], R25 ;  /* 0x0000041908007986 */ /* 0x0005e8000c10190a */
[----:B-1----:R2:W-:Y:S04]  /*1180*/  STG.E desc[UR10][R8.64+0x8], R27 ;  /* 0x0000081b08007986 */ /* 0x0025e8000c10190a */
[----:B------:R2:W-:Y:S02]  /*1190*/  STG.E desc[UR10][R8.64+0xc], R29 ;  /* 0x00000c1d08007986 */ /* 0x0005e4000c10190a */
.L_x_12:
[----:B------:R-:W-:-:S13]  /*11a0*/  ISETP.EQ.AND P1, PT, R18, UR7, PT ;  /* 0x0000000712007c0c */ /* 0x000fda000bf22270 */
[----:B------:R-:W-:Y:S05]  /*11b0*/  @!P0 BRA P1, `(.L_x_7) ;  /* 0x0000000000388947 */ /* 0x000fea0000800000 */
.L_x_9:
[C---:B--2---:R-:W-:Y:S01]  /*11c0*/  LEA R8, R18.reuse, UR5, 0x2 ;  /* 0x0000000512087c11 */ /* 0x044fe2000f8e10ff */
[----:B------:R-:W-:Y:S02]  /*11d0*/  VIADD R18, R18, 0x4 ;  /* 0x0000000412127836 */ /* 0x000fe40000000000 */
[C---:B0---4-:R-:W-:Y:S02]  /*11e0*/  IMAD.WIDE.U32 R4, R17.reuse, 0x4, R6 ;  /* 0x0000000411047825 */ /* 0x051fe400078e0006 */
[----:B------:R-:W0:Y:S01]  /*11f0*/  LDS R9, [R8] ;  /* 0x0000000008097984 */ /* 0x000e220000000800 */
[----:B------:R-:W-:Y:S01]  /*1200*/  ISETP.NE.AND P0, PT, R18, UR7, PT ;  /* 0x0000000712007c0c */ /* 0x000fe2000bf05270 */
[----:B------:R-:W-:Y:S02]  /*1210*/  VIADD R17, R17, 0x4 ;  /* 0x0000000411117836 */ /* 0x000fe40000000000 */
[----:B------:R-:W1:Y:S04]  /*1220*/  LDS R11, [R8+0x4] ;  /* 0x00000400080b7984 */ /* 0x000e680000000800 */
[----:B------:R-:W2:Y:S04]  /*1230*/  LDS R13, [R8+0x8] ;  /* 0x00000800080d7984 */ /* 0x000ea80000000800 */
[----:B------:R-:W3:Y:S04]  /*1240*/  LDS R15, [R8+0xc] ;  /* 0x00000c00080f7984 */ /* 0x000ee80000000800 */
[----:B0-----:R4:W-:Y:S04]  /*1250*/  STG.E desc[UR10][R4.64], R9 ;  /* 0x0000000904007986 */ /* 0x0019e8000c10190a */
[----:B-1----:R4:W-:Y:S04]  /*1260*/  STG.E desc[UR10][R4.64+0x4], R11 ;  /* 0x0000040b04007986 */ /* 0x0029e8000c10190a */
[----:B--2---:R4:W-:Y:S04]  /*1270*/  STG.E desc[UR10][R4.64+0x8], R13 ;  /* 0x0000080d04007986 */ /* 0x0049e8000c10190a */
[----:B---3--:R4:W-:Y:S01]  /*1280*/  STG.E desc[UR10][R4.64+0xc], R15 ;  /* 0x00000c0f04007986 */ /* 0x0089e2000c10190a */
[----:B------:R-:W-:Y:S05]  /*1290*/  @P0 BRA `(.L_x_9) ;  /* 0xfffffffc00c80947 */ /* 0x000fea000383ffff */
.L_x_7:
[----:B------:R-:W-:-:S13]  /*12a0*/  ISETP.GT.U32.AND P0, PT, R16, 0x19, PT ;  /* 0x000000191000780c */ /* 0x000fda0003f04070 */
[----:B------:R-:W-:Y:S05]  /*12b0*/  @P0 BRA `(.L_x_13) ;  /* 0x0000000000e00947 */ /* 0x000fea0003800000 */
[----:B------:R-:W-:-:S13]  /*12c0*/  ISETP.GE.U32.AND P2, PT, R16, UR13, PT ;  /* 0x0000000d10007c0c */ /* 0x000fda000bf46070 */
[----:B012-4-:R-:W0:Y:S02]  /*12d0*/  @P2 LDC.64 R4, c[0x0][0x388] ;  /* 0x0000e200ff042b82 */ /* 0x017e240000000a00 */
[----:B0-----:R-:W-:-:S06]  /*12e0*/  @P2 IMAD.WIDE.U32 R4, R16, 0x4, R4 ;  /* 0x0000000410042825 */ /* 0x001fcc00078e0004 */
[----:B------:R-:W2:Y:S01]  /*12f0*/  @P2 LDG.E R4, desc[UR10][R4.64] ;  /* 0x0000000a04042981 */ /* 0x000ea2000c1e1900 */
[C---:B---3--:R-:W-:Y:S02]  /*1300*/  @P2 LEA R7, R16.reuse, UR5, 0x2 ;  /* 0x0000000510072c11 */ /* 0x048fe4000f8e10ff */
[----:B------:R-:W-:Y:S02]  /*1310*/  @P2 IADD3 R16, PT, PT, R16, 0x1, RZ ;  /* 0x0000000110102810 */ /* 0x000fe40007ffe0ff */
[----:B------:R-:W-:Y:S02]  /*1320*/  PLOP3.LUT P0, PT, P2, PT, PT, 0x8, 0x80 ;  /* 0x000000000080781c */ /* 0x000fe4000170e170 */
[C---:B------:R-:W-:Y:S02]  /*1330*/  ISETP.LT.U32.AND P1, PT, R16.reuse, UR13, PT ;  /* 0x0000000d10007c0c */ /* 0x040fe4000bf21070 */
[----:B------:R-:W-:-:S04]  /*1340*/  IADD3 R6, PT, PT, -R16, UR13, RZ ;  /* 0x0000000d10067c10 */ /* 0x000fc8000fffe1ff */
[----:B------:R-:W-:Y:S01]  /*1350*/  ISETP.LE.U32.OR P1, PT, R6, 0x3, !P1 ;  /* 0x000000030600780c */ /* 0x000fe20004f23470 */
[----:B--2---:R0:W-:-:S12]  /*1360*/  @P2 STS [R7], R4 ;  /* 0x0000000407002388 */ /* 0x0041d80000000800 */
[----:B------:R-:W-:Y:S05]  /*1370*/  @P1 BRA `(.L_x_14) ;  /* 0x0000000000581947 */ /* 0x000fea0003800000 */
[----:B0-----:R-:W0:Y:S01]  /*1380*/  LDC.64 R4, c[0x0][0x388] ;  /* 0x0000e200ff047b82 */ /* 0x001e220000000a00 */
[----:B------:R-:W-:Y:S01]  /*1390*/  PLOP3.LUT P0, PT, PT, PT, PT, 0x8, 0x80 ;  /* 0x000000000080781c */ /* 0x000fe20003f0e170 */
[----:B------:R-:W-:-:S12]  /*13a0*/  UIADD3 UR7, UPT, UPT, UR13, -0x3, URZ ;  /* 0xfffffffd0d077890 */ /* 0x000fd8000fffe0ff */
.L_x_15:
[C---:B------:R-:W-:Y:S02]  /*13b0*/  VIADD R9, R16.reuse, 0x1 ;  /* 0x0000000110097836 */ /* 0x040fe40000000000 */
[C---:B------:R-:W-:Y:S02]  /*13c0*/  VIADD R11, R16.reuse, 0x2 ;  /* 0x00000002100b7836 */ /* 0x040fe40000000000 */
[C---:B------:R-:W-:Y:S02]  /*13d0*/  VIADD R13, R16.reuse, 0x3 ;  /* 0x00000003100d7836 */ /* 0x040fe40000000000 */
[----:B01----:R-:W-:-:S04]  /*13e0*/  IMAD.WIDE.U32 R6, R16, 0x4, R4 ;  /* 0x0000000410067825 */ /* 0x003fc800078e0004 */
[--C-:B------:R-:W-:Y:S02]  /*13f0*/  IMAD.WIDE.U32 R8, R9, 0x4, R4.reuse ;  /* 0x0000000409087825 */ /* 0x100fe400078e0004 */
[----:B------:R-:W2:Y:S02]  /*1400*/  LDG.E R6, desc[UR10][R6.64] ;  /* 0x0000000a06067981 */ /* 0x000ea4000c1e1900 */
[--C-:B------:R-:W-:Y:S02]  /*1410*/  IMAD.WIDE.U32 R10, R11, 0x4, R4.reuse ;  /* 0x000000040b0a7825 */ /* 0x100fe400078e0004 */
[----:B------:R-:W3:Y:S02]  /*1420*/  LDG.E R8, desc[UR10][R8.64] ;  /* 0x0000000a08087981 */ /* 0x000ee4000c1e1900 */
[----:B------:R-:W-:Y:S02]  /*1430*/  IMAD.WIDE.U32 R12, R13, 0x4, R4 ;  /* 0x000000040d0c7825 */ /* 0x000fe400078e0004 */
[----:B------:R-:W4:Y:S04]  /*1440*/  LDG.E R10, desc[UR10][R10.64] ;  /* 0x0000000a0a0a7981 */ /* 0x000f28000c1e1900 */
[----:B------:R-:W5:Y:S01]  /*1450*/  LDG.E R12, desc[UR10][R12.64] ;  /* 0x0000000a0c0c7981 */ /* 0x000f62000c1e1900 */
[----:B------:R-:W-:-:S02]  /*1460*/  LEA R15, R16, UR5, 0x2 ;  /* 0x00000005100f7c11 */ /* 0x000fc4000f8e10ff */
[----:B------:R-:W-:-:S04]  /*1470*/  IADD3 R16, PT, PT, R16, 0x4, RZ ;  /* 0x0000000410107810 */ /* 0x000fc80007ffe0ff */
[----:B------:R-:W-:Y:S01]  /*1480*/  ISETP.GE.U32.AND P1, PT, R16, UR7, PT ;  /* 0x0000000710007c0c */ /* 0x000fe2000bf26070 */
[----:B--2---:R1:W-:Y:S04]  /*1490*/  STS [R15], R6 ;  /* 0x000000060f007388 */ /* 0x0043e80000000800 */
[----:B---3--:R1:W-:Y:S04]  /*14a0*/  STS [R15+0x4], R8 ;  /* 0x000004080f007388 */ /* 0x0083e80000000800 */
[----:B----4-:R1:W-:Y:S04]  /*14b0*/  STS [R15+0x8], R10 ;  /* 0x0000080a0f007388 */ /* 0x0103e80000000800 */
[----:B-----5:R1:W-:Y:S01]  /*14c0*/  STS [R15+0xc], R12 ;  /* 0x00000c0c0f007388 */ /* 0x0203e20000000800 */
[----:B------:R-:W-:Y:S05]  /*14d0*/  @!P1 BRA `(.L_x_15) ;  /* 0xfffffffc00b49947 */ /* 0x000fea000383ffff */
.L_x_14:
[C---:B------:R-:W-:Y:S02]  /*14e0*/  ISETP.LT.U32.AND P1, PT, R16.reuse, UR13, PT ;  /* 0x0000000d10007c0c */ /* 0x040fe4000bf21070 */
[----:B0-----:R-:W-:-:S04]  /*14f0*/  IADD3 R4, PT, PT, -R16, UR13, RZ ;  /* 0x0000000d10047c10 */ /* 0x001fc8000fffe1ff */
[----:B------:R-:W-:-:S13]  /*1500*/  ISETP.LE.U32.OR P1, PT, R4, 0x1, !P1 ;  /* 0x000000010400780c */ /* 0x000fda0004f23470 */
[----:B------:R-:W-:Y:S05]  /*1510*/  @P1 BRA `(.L_x_16) ;  /* 0x00000000002c1947 */ /* 0x000fea0003800000 */
[----:B------:R-:W1:Y:S01]  /*1520*/  LDC.64 R4, c[0x0][0x388] ;  /* 0x0000e200ff047b82 */ /* 0x000e620000000a00 */
[C---:B------:R-:W-:Y:S02]  /*1530*/  VIADD R9, R16.reuse, 0x1 ;  /* 0x0000000110097836 */ /* 0x040fe40000000000 */
[----:B-1----:R-:W-:-:S04]  /*1540*/  IMAD.WIDE.U32 R6, R16, 0x4, R4 ;  /* 0x0000000410067825 */ /* 0x002fc800078e0004 */
[----:B------:R-:W-:Y:S02]  /*1550*/  IMAD.WIDE.U32 R4, R9, 0x4, R4 ;  /* 0x0000000409047825 */ /* 0x000fe400078e0004 */
[----:B------:R-:W2:Y:S04]  /*1560*/  LDG.E R6, desc[UR10][R6.64] ;  /* 0x0000000a06067981 */ /* 0x000ea8000c1e1900 */
[----:B------:R-:W3:Y:S01]  /*1570*/  LDG.E R4, desc[UR10][R4.64] ;  /* 0x0000000a04047981 */ /* 0x000ee2000c1e1900 */
[C---:B------:R-:W-:Y:S01]  /*1580*/  LEA R9, R16.reuse, UR5, 0x2 ;  /* 0x0000000510097c11 */ /* 0x040fe2000f8e10ff */
[----:B------:R-:W-:Y:S01]  /*1590*/  VIADD R16, R16, 0x2 ;  /* 0x0000000210107836 */ /* 0x000fe20000000000 */
[----:B------:R-:W-:-:S03]  /*15a0*/  PLOP3.LUT P0, PT, PT, PT, PT, 0x8, 0x80 ;  /* 0x000000000080781c */ /* 0x000fc60003f0e170 */
[----:B--2---:R0:W-:Y:S04]  /*15b0*/  STS [R9], R6 ;  /* 0x0000000609007388 */ /* 0x0041e80000000800 */
[----:B---3--:R0:W-:Y:S06]  /*15c0*/  STS [R9+0x4], R4 ;  /* 0x0000040409007388 */ /* 0x0081ec0000000800 */
.L_x_16:
[----:B------:R-:W-:-:S13]  /*15d0*/  ISETP.LT.U32.OR P0, PT, R16, UR13, P0 ;  /* 0x0000000d10007c0c */ /* 0x000fda0008701470 */
[----:B------:R-:W-:Y:S05]  /*15e0*/  @!P0 BRA `(.L_x_13) ;  /* 0x0000000000148947 */ /* 0x000fea0003800000 */
[----:B0-----:R-:W0:Y:S02]  /*15f0*/  LDC.64 R4, c[0x0][0x388] ;  /* 0x0000e200ff047b82 */ /* 0x001e240000000a00 */
[----:B0-----:R-:W-:-:S06]  /*1600*/  IMAD.WIDE.U32 R4, R16, 0x4, R4 ;  /* 0x0000000410047825 */ /* 0x001fcc00078e0004 */
[----:B------:R-:W2:Y:S01]  /*1610*/  LDG.E R4, desc[UR10][R4.64] ;  /* 0x0000000a04047981 */ /* 0x000ea2000c1e1900 */
[----:B------:R-:W-:-:S05]  /*1620*/  LEA R7, R16, UR5, 0x2 ;  /* 0x0000000510077c11 */ /* 0x000fca000f8e10ff */
[----:B--2---:R0:W-:Y:S02]  /*1630*/  STS [R7], R4 ;  /* 0x0000000407007388 */ /* 0x0041e40000000800 */
.L_x_13:
[----:B------:R-:W-:-:S04]  /*1640*/  UIADD3 UR8, UPT, UPT, UR4, UR6, URZ ;  /* 0x0000000604087290 */ /* 0x000fc8000fffe0ff */
[----:B------:R-:W-:Y:S02]  /*1650*/  UISETP.GT.U32.AND UP0, UPT, UR8, 0x18, UPT ;  /* 0x000000180800788c */ /* 0x000fe4000bf04070 */
[----:B------:R-:W-:-:S07]  /*1660*/  UIADD3 UR7, UPT, UPT, UR8, UR6, URZ ;  /* 0x0000000608077290 */ /* 0x000fce000fffe0ff */
[----:B------:R-:W-:Y:S05]  /*1670*/  BRA.U !UP0, `(.L_x_17) ;  /* 0xffffffe9089c7547 */ /* 0x000fea000b83ffff */
[----:B------:R-:W-:-:S03]  /*1680*/  UISETP.GE.U32.AND UP0, UPT, UR6, 0xd, UPT ;  /* 0x0000000d0600788c */ /* 0x000fc6000bf06070 */
[----:B------:R-:W-:-:S06]  /*1690*/  UMOV UR6, UR9 ;  /* 0x0000000900067c82 */ /* 0x000fcc0008000000 */
[----:B------:R-:W-:Y:S05]  /*16a0*/  BRA.U !UP0, `(.L_x_18) ;  /* 0xffffffe908847547 */ /* 0x000fea000b83ffff */
[----:B012-4-:R-:W0:Y:S04]  /*16b0*/  LDS R5, [R0] ;  /* 0x0000000000057984 */ /* 0x017e280000000800 */
[----:B0-----:R-:W-:Y:S01]  /*16c0*/  STG.E desc[UR10][R2.64], R5 ;  /* 0x0000000502007986 */ /* 0x001fe2000c10190a */
[----:B------:R-:W-:Y:S05]  /*16d0*/  EXIT ;  /* 0x000000000000794d */ /* 0x000fea0003800000 */
.L_x_19:
[----:B------:R-:W-:-:S00]  /*16e0*/  BRA `(.L_x_19) ;  /* 0xfffffffc00fc7947 */ /* 0x000fc0000383ffff */
[----:B------:R-:W-:-:S00]  /*16f0*/  NOP ;  /* 0x0000000000007918 */ /* 0x000fc00000000000 */
        /* <DEDUP_REMOVED lines=8> */
.L_x_20:


//--------------------- .nv.shared._Z9mergeSortPiS_ --------------------------
	.section	.nv.shared._Z9mergeSortPiS_,"aw",@nobits
	.sectionflags	@""
	.align	16
	.zero		1024


//--------------------- .nv.shared.reserved.0     --------------------------
	.section	.nv.shared.reserved.0,"aw",@nobits
	.weak		__nv_reservedSMEM_offset_0_alias
	.size		__nv_reservedSMEM_offset_0_alias, 0, 64
	.other		__nv_reservedSMEM_offset_0_alias,@"STO_CUDA_RESERVED_SHARED STV_DEFAULT"
__nv_reservedSMEM_offset_0_alias:
	.zero		0
	.zero		64


//--------------------- .nv.constant0._Z9mergeSortPiS_ --------------------------
	.section	.nv.constant0._Z9mergeSortPiS_,"a",@progbits
	.sectionflags	@""
	.align	4
.nv.constant0._Z9mergeSortPiS_:
	.zero		912


//--------------------- SYMBOLS --------------------------

	.type		.nv.reservedSmem.offset0,@object
	.size		.nv.reservedSmem.offset0,0x4
	.type		.nv.reservedSmem.cap,@object
	.size		.nv.reservedSmem.cap,0x4
